	.headerflags	@"EF_CUDA_TEXMODE_UNIFIED EF_CUDA_64BIT_ADDRESS EF_CUDA_ACCELERATORS EF_CUDA_SM90 EF_CUDA_VIRTUAL_SM(EF_CUDA_SM90)"
	.elftype	@"ET_EXEC"


//--------------------- .nv.info                  --------------------------
	.section	.nv.info,"",@"SHT_CUDA_INFO"
	.align	4


	//----- nvinfo : EIATTR_REGCOUNT
	.align		4
        /*0000*/ 	.byte	0x04, 0x2f
        /*0002*/ 	.short	(.L_3 - .L_2)
	.align		4
.L_2:
        /*0004*/ 	.word	index@(triton_red_fused_add_div_sqrt_sub_var_mean_42)
        /*0008*/ 	.word	0x00000018


	//----- nvinfo : EIATTR_MIN_STACK_SIZE
	.align		4
.L_3:
        /*000c*/ 	.byte	0x04, 0x12
        /*000e*/ 	.short	(.L_5 - .L_4)
	.align		4
.L_4:
        /*0010*/ 	.word	index@(triton_red_fused_add_div_sqrt_sub_var_mean_42)
        /*0014*/ 	.word	0x00000000


	//----- nvinfo : EIATTR_FRAME_SIZE
	.align		4
.L_5:
        /*0018*/ 	.byte	0x04, 0x11
        /*001a*/ 	.short	(.L_7 - .L_6)
	.align		4
.L_6:
        /*001c*/ 	.word	index@(triton_red_fused_add_div_sqrt_sub_var_mean_42)
        /*0020*/ 	.word	0x00000000


	//----- nvinfo : EIATTR_MIN_STACK_SIZE
	.align		4
.L_7:
        /*0024*/ 	.byte	0x04, 0x12
        /*0026*/ 	.short	(.L_9 - .L_8)
	.align		4
.L_8:
        /*0028*/ 	.word	index@(triton_red_fused_add_div_sqrt_sub_var_mean_42)
        /*002c*/ 	.word	0x00000000
.L_9:


//--------------------- .nv.info.triton_red_fused_add_div_sqrt_sub_var_mean_42 --------------------------
	.section	.nv.info.triton_red_fused_add_div_sqrt_sub_var_mean_42,"",@"SHT_CUDA_INFO"
	.sectionflags	@""
	.align	4


	//----- nvinfo : EIATTR_CUDA_API_VERSION
	.align		4
        /*0000*/ 	.byte	0x04, 0x37
        /*0002*/ 	.short	(.L_11 - .L_10)
.L_10:
        /*0004*/ 	.word	0x0000007c


	//----- nvinfo : EIATTR_KPARAM_INFO
	.align		4
.L_11:
        /*0008*/ 	.byte	0x04, 0x17
        /*000a*/ 	.short	(.L_13 - .L_12)
.L_12:
        /*000c*/ 	.word	0x00000000
        /*0010*/ 	.short	0x0004
        /*0012*/ 	.short	0x001c
        /*0014*/ 	.byte	0x00, 0xf0, 0x11, 0x00


	//----- nvinfo : EIATTR_KPARAM_INFO
	.align		4
.L_13:
        /*0018*/ 	.byte	0x04, 0x17
        /*001a*/ 	.short	(.L_15 - .L_14)
.L_14:
        /*001c*/ 	.word	0x00000000
        /*0020*/ 	.short	0x0003
        /*0022*/ 	.short	0x0018
        /*0024*/ 	.byte	0x00, 0xf0, 0x11, 0x00


	//----- nvinfo : EIATTR_KPARAM_INFO
	.align		4
.L_15:
        /*0028*/ 	.byte	0x04, 0x17
        /*002a*/ 	.short	(.L_17 - .L_16)
.L_16:
        /*002c*/ 	.word	0x00000000
        /*0030*/ 	.short	0x0002
        /*0032*/ 	.short	0x0010
        /*0034*/ 	.byte	0x00, 0xf4, 0x21, 0x00


	//----- nvinfo : EIATTR_KPARAM_INFO
	.align		4
.L_17:
        /*0038*/ 	.byte	0x04, 0x17
        /*003a*/ 	.short	(.L_19 - .L_18)
.L_18:
        /*003c*/ 	.word	0x00000000
        /*0040*/ 	.short	0x0001
        /*0042*/ 	.short	0x0008
        /*0044*/ 	.byte	0x00, 0xf4, 0x21, 0x00


	//----- nvinfo : EIATTR_KPARAM_INFO
	.align		4
.L_19:
        /*0048*/ 	.byte	0x04, 0x17
        /*004a*/ 	.short	(.L_21 - .L_20)
.L_20:
        /*004c*/ 	.word	0x00000000
        /*0050*/ 	.short	0x0000
        /*0052*/ 	.short	0x0000
        /*0054*/ 	.byte	0x00, 0xf4, 0x21, 0x00


	//----- nvinfo : EIATTR_SPARSE_MMA_MASK
	.align		4
.L_21:
        /*0058*/ 	.byte	0x03, 0x50
        /*005a*/ 	.short	0x0000


	//----- nvinfo : EIATTR_MAXREG_COUNT
	.align		4
        /*005c*/ 	.byte	0x03, 0x1b
        /*005e*/ 	.short	0x0080


	//----- nvinfo : EIATTR_COOP_GROUP_MASK_REGIDS
	.align		4
        /*0060*/ 	.byte	0x04, 0x29
        /*0062*/ 	.short	(.L_23 - .L_22)


	//   ....[0]....
.L_22:
        /*0064*/ 	.word	0xffffffff


	//   ....[1]....
        /*0068*/ 	.word	0xffffffff


	//   ....[2]....
        /*006c*/ 	.word	0xffffffff


	//   ....[3]....
        /*0070*/ 	.word	0xffffffff


	//   ....[4]....
        /*0074*/ 	.word	0xffffffff


	//   ....[5]....
        /*0078*/ 	.word	0xffffffff


	//   ....[6]....
        /*007c*/ 	.word	0xffffffff


	//   ....[7]....
        /*0080*/ 	.word	0xffffffff


	//   ....[8]....
        /*0084*/ 	.word	0xffffffff


	//   ....[9]....
        /*0088*/ 	.word	0xffffffff


	//   ....[10]....
        /*008c*/ 	.word	0xffffffff


	//   ....[11]....
        /*0090*/ 	.word	0xffffffff


	//   ....[12]....
        /*0094*/ 	.word	0xffffffff


	//   ....[13]....
        /*0098*/ 	.word	0xffffffff


	//   ....[14]....
        /*009c*/ 	.word	0xffffffff


	//   ....[15]....
        /*00a0*/ 	.word	0xffffffff


	//   ....[16]....
        /*00a4*/ 	.word	0xffffffff


	//   ....[17]....
        /*00a8*/ 	.word	0xffffffff


	//   ....[18]....
        /*00ac*/ 	.word	0xffffffff


	//   ....[19]....
        /*00b0*/ 	.word	0xffffffff


	//   ....[20]....
        /*00b4*/ 	.word	0xffffffff


	//   ....[21]....
        /*00b8*/ 	.word	0xffffffff


	//----- nvinfo : EIATTR_COOP_GROUP_INSTR_OFFSETS
	.align		4
.L_23:
        /*00bc*/ 	.byte	0x04, 0x28
        /*00be*/ 	.short	(.L_25 - .L_24)


	//   ....[0]....
.L_24:
        /*00c0*/ 	.word	0x000002f0


	//   ....[1]....
        /*00c4*/ 	.word	0x00000320


	//   ....[2]....
        /*00c8*/ 	.word	0x00000360


	//   ....[3]....
        /*00cc*/ 	.word	0x00000390


	//   ....[4]....
        /*00d0*/ 	.word	0x000003e0


	//   ....[5]....
        /*00d4*/ 	.word	0x00000410


	//   ....[6]....
        /*00d8*/ 	.word	0x00000470


	//   ....[7]....
        /*00dc*/ 	.word	0x00000490


	//   ....[8]....
        /*00e0*/ 	.word	0x000004f0


	//   ....[9]....
        /*00e4*/ 	.word	0x00000530


	//   ....[10]....
        /*00e8*/ 	.word	0x00000620


	//   ....[11]....
        /*00ec*/ 	.word	0x00000630


	//   ....[12]....
        /*00f0*/ 	.word	0x00000670


	//   ....[13]....
        /*00f4*/ 	.word	0x000006b0


	//   ....[14]....
        /*00f8*/ 	.word	0x00000740


	//   ....[15]....
        /*00fc*/ 	.word	0x00000800


	//   ....[16]....
        /*0100*/ 	.word	0x00000840


	//   ....[17]....
        /*0104*/ 	.word	0x000008d0


	//   ....[18]....
        /*0108*/ 	.word	0x00000950


	//   ....[19]....
        /*010c*/ 	.word	0x00000990


	//   ....[20]....
        /*0110*/ 	.word	0x00000a60


	//   ....[21]....
        /*0114*/ 	.word	0x00000ad0


	//----- nvinfo : EIATTR_EXIT_INSTR_OFFSETS
	.align		4
.L_25:
        /*0118*/ 	.byte	0x04, 0x1c
        /*011a*/ 	.short	(.L_27 - .L_26)


	//   ....[0]....
.L_26:
        /*011c*/ 	.word	0x00000f10


	//----- nvinfo : EIATTR_REQNTID
	.align		4
.L_27:
        /*0120*/ 	.byte	0x04, 0x10
        /*0122*/ 	.short	(.L_29 - .L_28)
.L_28:
        /*0124*/ 	.word	0x00000200
        /*0128*/ 	.word	0x00000001
        /*012c*/ 	.word	0x00000001


	//----- nvinfo : EIATTR_CBANK_PARAM_SIZE
	.align		4
.L_29:
        /*0130*/ 	.byte	0x03, 0x19
        /*0132*/ 	.short	0x0020


	//----- nvinfo : EIATTR_PARAM_CBANK
	.align		4
        /*0134*/ 	.byte	0x04, 0x0a
        /*0136*/ 	.short	(.L_31 - .L_30)
	.align		4
.L_30:
        /*0138*/ 	.word	index@(.nv.constant0.triton_red_fused_add_div_sqrt_sub_var_mean_42)
        /*013c*/ 	.short	0x0210
        /*013e*/ 	.short	0x0020


	//----- nvinfo : EIATTR_SW_WAR
	.align		4
.L_31:
        /*0140*/ 	.byte	0x04, 0x36
        /*0142*/ 	.short	(.L_33 - .L_32)
.L_32:
        /*0144*/ 	.word	0x00000008
.L_33:


//--------------------- .nv.callgraph             --------------------------
	.section	.nv.callgraph,"",@"SHT_CUDA_CALLGRAPH"
	.align	4
	.sectionentsize	8
	.align		4
        /*0000*/ 	.word	0x00000000
	.align		4
        /*0004*/ 	.word	0xffffffff
	.align		4
        /*0008*/ 	.word	0x00000000
	.align		4
        /*000c*/ 	.word	0xfffffffe
	.align		4
        /*0010*/ 	.word	0x00000000
	.align		4
        /*0014*/ 	.word	0xfffffffd
	.align		4
        /*0018*/ 	.word	0x00000000
	.align		4
        /*001c*/ 	.word	0xfffffffc


//--------------------- .nv.constant4             --------------------------
	.section	.nv.constant4,"a",@progbits
	.align	8
	.align		8
.nv.constant4:
        /*0000*/ 	.dword	_$_str
	.align		8
        /*0008*/ 	.dword	_$_str_$_2


//--------------------- .text.triton_red_fused_add_div_sqrt_sub_var_mean_42 --------------------------
	.section	.text.triton_red_fused_add_div_sqrt_sub_var_mean_42,"ax",@progbits
	.sectionflags	@"SHF_BARRIERS=1"
	.align	128
        .global         triton_red_fused_add_div_sqrt_sub_var_mean_42
        .type           triton_red_fused_add_div_sqrt_sub_var_mean_42,@function
        .size           triton_red_fused_add_div_sqrt_sub_var_mean_42,(.L_x_1 - triton_red_fused_add_div_sqrt_sub_var_mean_42)
        .other          triton_red_fused_add_div_sqrt_sub_var_mean_42,@"STO_CUDA_ENTRY STV_DEFAULT"
triton_red_fused_add_div_sqrt_sub_var_mean_42:
.text.triton_red_fused_add_div_sqrt_sub_var_mean_42:
[----:B------:R-:W-:Y:S01]  /*0000*/  LDC R1, c[0x0][0x28] ;  /* 0x00000a00ff017b82 */ /* 0x000fe20000000800 */
[----:B------:R-:W1:Y:S07]  /*0010*/  S2R R20, SR_TID.X ;  /* 0x0000000000147919 */ /* 0x000e6e0000002100 */
[----:B------:R-:W2:Y:S01]  /*0020*/  LDC.64 R6, c[0x0][0x218] ;  /* 0x00008600ff067b82 */ /* 0x000ea20000000a00 */
[----:B------:R-:W-:Y:S01]  /*0030*/  ULDC.64 UR6, c[0x0][0x208] ;  /* 0x0000820000067ab9 */ /* 0x000fe20000000a00 */
[----:B------:R-:W3:Y:S01]  /*0040*/  S2R R4, SR_CTAID.X ;  /* 0x0000000000047919 */ /* 0x000ee20000002500 */
[----:B-1----:R-:W-:-:S04]  /*0050*/  SHF.L.U32 R16, R20, 0x2, RZ ;  /* 0x0000000214107819 */ /* 0x002fc800000006ff */
[----:B------:R-:W-:-:S04]  /*0060*/  LOP3.LUT R3, R16, 0x7fc, RZ, 0xc0, !PT ;  /* 0x000007fc10037812 */ /* 0x000fc800078ec0ff */
[----:B---3--:R-:W-:-:S05]  /*0070*/  LEA R2, R4, R3, 0xc ;  /* 0x0000000304027211 */ /* 0x008fca00078e60ff */
[----:B--2---:R-:W-:-:S05]  /*0080*/  IMAD.WIDE R6, R2, 0x4, R6 ;  /* 0x0000000402067825 */ /* 0x004fca00078e0206 */
[----:B------:R-:W2:Y:S04]  /*0090*/  LDG.E.EL.128 R8, desc[UR6][R6.64] ;  /* 0x0000000606087981 */ /* 0x000ea8000c2e1d00 */
[----:B------:R-:W2:Y:S01]  /*00a0*/  LDG.E.EL.128 R12, desc[UR6][R6.64+0x2000] ;  /* 0x00200006060c7981 */ /* 0x000ea2000c2e1d00 */
[----:B------:R-:W1:Y:S01]  /*00b0*/  S2UR UR5, SR_CgaCtaId ;  /* 0x00000000000579c3 */ /* 0x000e620000008800 */
[C---:B------:R-:W-:Y:S01]  /*00c0*/  LOP3.LUT P0, RZ, R20.reuse, 0x1f, RZ, 0xc0, !PT ;  /* 0x0000001f14ff7812 */ /* 0x040fe2000780c0ff */
[----:B------:R-:W-:Y:S01]  /*00d0*/  UMOV UR4, 0x400 ;  /* 0x0000040000047882 */ /* 0x000fe20000000000 */
[----:B------:R-:W-:Y:S01]  /*00e0*/  ISETP.GE.AND P1, PT, R20, 0x10, PT ;  /* 0x000000101400780c */ /* 0x000fe20003f26270 */
[----:B-1----:R-:W-:Y:S01]  /*00f0*/  UPRMT UR4, UR5, 0x654, UR4 ;  /* 0x0000065405047896 */ /* 0x002fe20008000004 */
[----:B--2---:R-:W-:Y:S01]  /*0100*/  FADD R5, -R8, R12 ;  /* 0x0000000c08057221 */ /* 0x004fe20000000100 */
[----:B------:R-:W-:Y:S01]  /*0110*/  FADD R0, -R9, R13 ;  /* 0x0000000d09007221 */ /* 0x000fe20000000100 */
[----:B------:R-:W-:-:S02]  /*0120*/  FADD R3, -R10, R14 ;  /* 0x0000000e0a037221 */ /* 0x000fc40000000100 */
[----:B------:R-:W-:Y:S01]  /*0130*/  FFMA R21, R5, 0.5, R8 ;  /* 0x3f00000005157823 */ /* 0x000fe20000000008 */
[----:B------:R-:W-:-:S03]  /*0140*/  FFMA R8, R0, 0.5, R9 ;  /* 0x3f00000000087823 */ /* 0x000fc60000000009 */
[--C-:B------:R-:W-:Y:S01]  /*0150*/  FADD R12, R12, -R21.reuse ;  /* 0x800000150c0c7221 */ /* 0x100fe20000000000 */
[--C-:B------:R-:W-:Y:S01]  /*0160*/  FADD R13, R13, -R8.reuse ;  /* 0x800000080d0d7221 */ /* 0x100fe20000000000 */
[----:B------:R-:W-:Y:S02]  /*0170*/  FADD R8, -R21, R8 ;  /* 0x0000000815087221 */ /* 0x000fe40000000100 */
[----:B------:R-:W-:Y:S01]  /*0180*/  FFMA R12, R5, R12, RZ ;  /* 0x0000000c050c7223 */ /* 0x000fe200000000ff */
[----:B------:R-:W-:Y:S01]  /*0190*/  FFMA R5, R3, 0.5, R10 ;  /* 0x3f00000003057823 */ /* 0x000fe2000000000a */
[----:B------:R-:W-:Y:S01]  /*01a0*/  FFMA R10, R8, 0.5, R21 ;  /* 0x3f000000080a7823 */ /* 0x000fe20000000015 */
[----:B------:R-:W-:Y:S01]  /*01b0*/  FFMA R13, R0, R13, RZ ;  /* 0x0000000d000d7223 */ /* 0x000fe200000000ff */
[-C--:B------:R-:W-:Y:S01]  /*01c0*/  FMUL R9, R8, R8.reuse ;  /* 0x0000000808097220 */ /* 0x080fe20000400000 */
[----:B------:R-:W-:Y:S01]  /*01d0*/  FADD R0, -R11, R15 ;  /* 0x0000000f0b007221 */ /* 0x000fe20000000100 */
[----:B------:R-:W-:Y:S01]  /*01e0*/  FADD R14, R14, -R5 ;  /* 0x800000050e0e7221 */ /* 0x000fe20000000000 */
[--C-:B------:R-:W-:Y:S01]  /*01f0*/  FADD R5, R5, -R10.reuse ;  /* 0x8000000a05057221 */ /* 0x100fe20000000000 */
[----:B------:R-:W-:Y:S01]  /*0200*/  FFMA R9, R8, R8, R9 ;  /* 0x0000000808097223 */ /* 0x000fe20000000009 */
[----:B------:R-:W-:Y:S01]  /*0210*/  FFMA R8, R0, 0.5, R11 ;  /* 0x3f00000000087823 */ /* 0x000fe2000000000b */
[----:B------:R-:W-:Y:S01]  /*0220*/  FFMA R14, R3, R14, RZ ;  /* 0x0000000e030e7223 */ /* 0x000fe200000000ff */
[----:B------:R-:W-:Y:S01]  /*0230*/  FADD R12, R12, R13 ;  /* 0x0000000d0c0c7221 */ /* 0x000fe20000000000 */
[----:B------:R-:W-:Y:S01]  /*0240*/  FFMA R3, R5, 0.3333333432674407959, R10 ;  /* 0x3eaaaaab05037823 */ /* 0x000fe2000000000a */
[----:B------:R-:W-:Y:S01]  /*0250*/  FADD R15, R15, -R8 ;  /* 0x800000080f0f7221 */ /* 0x000fe20000000000 */
[----:B------:R-:W-:Y:S01]  /*0260*/  FMUL.M4 R10, R5, R5 ;  /* 0x00000005050a7220 */ /* 0x000fe20000600000 */
[----:B------:R-:W-:Y:S01]  /*0270*/  FFMA R9, R9, 0.5, R12 ;  /* 0x3f00000009097823 */ /* 0x000fe2000000000c */
[----:B------:R-:W-:Y:S01]  /*0280*/  FADD R8, R8, -R3 ;  /* 0x8000000308087221 */ /* 0x000fe20000000000 */
[----:B------:R-:W-:-:S02]  /*0290*/  FFMA R15, R0, R15, RZ ;  /* 0x0000000f000f7223 */ /* 0x000fc400000000ff */
[----:B------:R-:W-:Y:S01]  /*02a0*/  FADD R9, R14, R9 ;  /* 0x000000090e097221 */ /* 0x000fe20000000000 */
[C---:B------:R-:W-:Y:S01]  /*02b0*/  FMUL R0, R8.reuse, R8 ;  /* 0x0000000808007220 */ /* 0x040fe20000400000 */
[----:B------:R-:W-:Y:S02]  /*02c0*/  FFMA R3, R8, 0.25, R3 ;  /* 0x3e80000008037823 */ /* 0x000fe40000000003 */
[----:B------:R-:W-:Y:S01]  /*02d0*/  FFMA R10, R10, 0.3333333432674407959, R9 ;  /* 0x3eaaaaab0a0a7823 */ /* 0x000fe20000000009 */
[----:B------:R-:W-:Y:S02]  /*02e0*/  FMUL R5, R0, 6 ;  /* 0x40c0000000057820 */ /* 0x000fe40000400000 */
[----:B------:R-:W1:Y:S01]  /*02f0*/  SHFL.BFLY PT, R0, R3, 0x10, 0x1f ;  /* 0x0e001f0003007f89 */ /* 0x000e6200000e0000 */
[----:B------:R-:W-:-:S04]  /*0300*/  FADD R10, R15, R10 ;  /* 0x0000000a0f0a7221 */ /* 0x000fc80000000000 */
[----:B------:R-:W-:-:S05]  /*0310*/  FFMA R5, R5, 0.25, R10 ;  /* 0x3e80000005057823 */ /* 0x000fca000000000a */
[----:B------:R-:W2:Y:S01]  /*0320*/  SHFL.BFLY PT, R8, R5, 0x10, 0x1f ;  /* 0x0e001f0005087f89 */ /* 0x000ea200000e0000 */
[----:B-1----:R-:W-:-:S04]  /*0330*/  FADD R0, -R3, R0 ;  /* 0x0000000003007221 */ /* 0x002fc80000000100 */
[C---:B------:R-:W-:Y:S01]  /*0340*/  FFMA R9, R0.reuse, 0.5, R3 ;  /* 0x3f00000000097823 */ /* 0x040fe20000000003 */
[----:B------:R-:W-:-:S04]  /*0350*/  FMUL.M8 R11, R0, R0 ;  /* 0x00000000000b7220 */ /* 0x000fc80000700000 */
[----:B------:R-:W1:Y:S01]  /*0360*/  SHFL.BFLY PT, R0, R9, 0x8, 0x1f ;  /* 0x0d001f0009007f89 */ /* 0x000e6200000e0000 */
[----:B--2---:R-:W-:-:S04]  /*0370*/  FADD R8, R5, R8 ;  /* 0x0000000805087221 */ /* 0x004fc80000000000 */
[----:B------:R-:W-:-:S05]  /*0380*/  FFMA R8, R11, 0.5, R8 ;  /* 0x3f0000000b087823 */ /* 0x000fca0000000008 */
[----:B------:R-:W2:Y:S01]  /*0390*/  SHFL.BFLY PT, R11, R8, 0x8, 0x1f ;  /* 0x0d001f00080b7f89 */ /* 0x000ea200000e0000 */
[----:B-1----:R-:W-:-:S04]  /*03a0*/  FADD R0, -R9, R0 ;  /* 0x0000000009007221 */ /* 0x002fc80000000100 */
[C---:B------:R-:W-:Y:S01]  /*03b0*/  FMUL R3, R0.reuse, R0 ;  /* 0x0000000000037220 */ /* 0x040fe20000400000 */
[----:B------:R-:W-:-:S03]  /*03c0*/  FFMA R0, R0, 0.5, R9 ;  /* 0x3f00000000007823 */ /* 0x000fc60000000009 */
[----:B------:R-:W-:Y:S02]  /*03d0*/  FMUL R10, R3, 16 ;  /* 0x41800000030a7820 */ /* 0x000fe40000400000 */
[----:B------:R-:W1:Y:S01]  /*03e0*/  SHFL.BFLY PT, R3, R0, 0x4, 0x1f ;  /* 0x0c801f0000037f89 */ /* 0x000e6200000e0000 */
[----:B--2---:R-:W-:-:S04]  /*03f0*/  FADD R11, R8, R11 ;  /* 0x0000000b080b7221 */ /* 0x004fc80000000000 */
[----:B------:R-:W-:-:S05]  /*0400*/  FFMA R10, R10, 0.5, R11 ;  /* 0x3f0000000a0a7823 */ /* 0x000fca000000000b */
[----:B------:R-:W2:Y:S01]  /*0410*/  SHFL.BFLY PT, R5, R10, 0x4, 0x1f ;  /* 0x0c801f000a057f89 */ /* 0x000ea200000e0000 */
[----:B-1----:R-:W-:-:S04]  /*0420*/  FADD R3, -R0, R3 ;  /* 0x0000000300037221 */ /* 0x002fc80000000100 */
[C---:B------:R-:W-:Y:S01]  /*0430*/  FMUL R9, R3.reuse, R3 ;  /* 0x0000000303097220 */ /* 0x040fe20000400000 */
[----:B------:R-:W-:-:S03]  /*0440*/  FFMA R3, R3, 0.5, R0 ;  /* 0x3f00000003037823 */ /* 0x000fc60000000000 */
[----:B------:R-:W-:Y:S01]  /*0450*/  FMUL R8, R9, 32 ;  /* 0x4200000009087820 */ /* 0x000fe20000400000 */
[----:B--2---:R-:W-:Y:S01]  /*0460*/  FADD R5, R10, R5 ;  /* 0x000000050a057221 */ /* 0x004fe20000000000 */
[----:B------:R-:W1:Y:S03]  /*0470*/  SHFL.BFLY PT, R12, R3, 0x2, 0x1f ;  /* 0x0c401f00030c7f89 */ /* 0x000e6600000e0000 */
[----:B------:R-:W-:-:S05]  /*0480*/  FFMA R5, R8, 0.5, R5 ;  /* 0x3f00000008057823 */ /* 0x000fca0000000005 */
[----:B------:R-:W2:Y:S01]  /*0490*/  SHFL.BFLY PT, R8, R5, 0x2, 0x1f ;  /* 0x0c401f0005087f89 */ /* 0x000ea200000e0000 */
[----:B-1----:R-:W-:-:S04]  /*04a0*/  FADD R12, -R3, R12 ;  /* 0x0000000c030c7221 */ /* 0x002fc80000000100 */
[C---:B------:R-:W-:Y:S01]  /*04b0*/  FMUL R0, R12.reuse, R12 ;  /* 0x0000000c0c007220 */ /* 0x040fe20000400000 */
[----:B------:R-:W-:Y:S01]  /*04c0*/  FFMA R12, R12, 0.5, R3 ;  /* 0x3f0000000c0c7823 */ /* 0x000fe20000000003 */
[----:B--2---:R-:W-:Y:S02]  /*04d0*/  FADD R8, R5, R8 ;  /* 0x0000000805087221 */ /* 0x004fe40000000000 */
[----:B------:R-:W-:Y:S02]  /*04e0*/  FMUL R9, R0, 64 ;  /* 0x4280000000097820 */ /* 0x000fe40000400000 */
[----:B------:R-:W1:Y:S01]  /*04f0*/  SHFL.BFLY PT, R11, R12, 0x1, 0x1f ;  /* 0x0c201f000c0b7f89 */ /* 0x000e6200000e0000 */
[----:B------:R-:W-:Y:S01]  /*0500*/  SHF.R.U32.HI R5, RZ, 0x3, R20 ;  /* 0x00000003ff057819 */ /* 0x000fe20000011614 */
[----:B------:R-:W-:-:S03]  /*0510*/  FFMA R8, R9, 0.5, R8 ;  /* 0x3f00000009087823 */ /* 0x000fc60000000008 */
[----:B------:R-:W-:Y:S02]  /*0520*/  LOP3.LUT R5, R5, 0x3c, RZ, 0xc0, !PT ;  /* 0x0000003c05057812 */ /* 0x000fe400078ec0ff */
[----:B------:R-:W2:Y:S01]  /*0530*/  SHFL.BFLY PT, R3, R8, 0x1, 0x1f ;  /* 0x0c201f0008037f89 */ /* 0x000ea200000e0000 */
[----:B-1----:R-:W-:-:S04]  /*0540*/  FADD R11, -R12, R11 ;  /* 0x0000000b0c0b7221 */ /* 0x002fc80000000100 */
[C---:B------:R-:W-:Y:S01]  /*0550*/  FMUL R0, R11.reuse, R11 ;  /* 0x0000000b0b007220 */ /* 0x040fe20000400000 */
[----:B------:R-:W-:Y:S01]  /*0560*/  FFMA R11, R11, 0.5, R12 ;  /* 0x3f0000000b0b7823 */ /* 0x000fe2000000000c */
[----:B--2---:R-:W-:Y:S02]  /*0570*/  FADD R3, R8, R3 ;  /* 0x0000000308037221 */ /* 0x004fe40000000000 */
[----:B------:R-:W-:Y:S01]  /*0580*/  FMUL R0, R0, 128 ;  /* 0x4300000000007820 */ /* 0x000fe20000400000 */
[----:B------:R-:W-:Y:S01]  /*0590*/  @!P0 MOV R8, 0x43800000 ;  /* 0x4380000000088802 */ /* 0x000fe20000000f00 */
[----:B------:R-:W-:Y:S02]  /*05a0*/  @!P0 STS [R5+UR4], R11 ;  /* 0x0000000b05008988 */ /* 0x000fe40008000804 */
[----:B------:R-:W-:Y:S02]  /*05b0*/  FFMA R0, R0, 0.5, R3 ;  /* 0x3f00000000007823 */ /* 0x000fe40000000003 */
[----:B------:R-:W-:Y:S04]  /*05c0*/  @!P0 STS [R5+UR4+0x80], R8 ;  /* 0x0000800805008988 */ /* 0x000fe80008000804 */
[----:B------:R-:W-:Y:S01]  /*05d0*/  @!P0 STS [R5+UR4+0x40], R0 ;  /* 0x0000400005008988 */ /* 0x000fe20008000804 */
[----:B------:R-:W-:Y:S06]  /*05e0*/  BAR.SYNC.DEFER_BLOCKING 0x0 ;  /* 0x0000000000007b1d */ /* 0x000fec0000010000 */
[----:B------:R-:W1:Y:S04]  /*05f0*/  @!P1 LDS R18, [R16+UR4+0x80] ;  /* 0x0000800410129984 */ /* 0x000e680008000800 */
[----:B------:R-:W-:Y:S04]  /*0600*/  @!P1 LDS R19, [R16+UR4] ;  /* 0x0000000410139984 */ /* 0x000fe80008000800 */
[----:B------:R-:W2:Y:S04]  /*0610*/  @!P1 LDS R17, [R16+UR4+0x40] ;  /* 0x0000400410119984 */ /* 0x000ea80008000800 */
[----:B-1----:R-:W1:Y:S04]  /*0620*/  SHFL.BFLY PT, R9, R18, 0x8, 0x1f ;  /* 0x0d001f0012097f89 */ /* 0x002e6800000e0000 */
[----:B--2---:R-:W2:Y:S01]  /*0630*/  SHFL.BFLY PT, R12, R17, 0x8, 0x1f ;  /* 0x0d001f00110c7f89 */ /* 0x004ea200000e0000 */
[----:B-1----:R-:W-:-:S04]  /*0640*/  FADD R3, R18, R9 ;  /* 0x0000000912037221 */ /* 0x002fc80000000000 */
[C---:B------:R-:W-:Y:S01]  /*0650*/  FMUL R10, R3.reuse, 0.25 ;  /* 0x3e800000030a7820 */ /* 0x040fe20000400000 */
[C---:B------:R-:W-:Y:S01]  /*0660*/  FSETP.GEU.AND P1, PT, |R3|.reuse, 1.175494350822287508e-38, PT ;  /* 0x008000000300780b */ /* 0x040fe20003f2e200 */
[----:B------:R-:W1:Y:S01]  /*0670*/  SHFL.BFLY PT, R8, R3, 0x4, 0x1f ;  /* 0x0c801f0003087f89 */ /* 0x000e6200000e0000 */
[----:B------:R-:W-:Y:S01]  /*0680*/  FSETP.GT.AND P0, PT, |R3|, 8.50705917302346158658e+37, PT ;  /* 0x7e8000000300780b */ /* 0x000fe20003f04200 */
[----:B--2---:R-:W-:-:S03]  /*0690*/  FADD R17, R17, R12 ;  /* 0x0000000c11117221 */ /* 0x004fc60000000000 */
[----:B------:R-:W-:Y:S02]  /*06a0*/  FSEL R5, R10, R3, P0 ;  /* 0x000000030a057208 */ /* 0x000fe40000000000 */
[----:B------:R-:W2:Y:S05]  /*06b0*/  SHFL.BFLY PT, R10, R19, 0x8, 0x1f ;  /* 0x0d001f00130a7f89 */ /* 0x000eaa00000e0000 */
[----:B------:R-:W-:Y:S02]  /*06c0*/  @!P1 FMUL R5, R5, 16777216 ;  /* 0x4b80000005059820 */ /* 0x000fe40000400000 */
[----:B------:R-:W-:Y:S02]  /*06d0*/  @P0 FMUL R9, R9, 0.25 ;  /* 0x3e80000009090820 */ /* 0x000fe40000400000 */
[----:B------:R3:W4:Y:S02]  /*06e0*/  MUFU.RCP R14, R5 ;  /* 0x00000005000e7308 */ /* 0x0007240000001000 */
[----:B------:R-:W-:Y:S01]  /*06f0*/  @!P1 FMUL R9, R9, 16777216 ;  /* 0x4b80000009099820 */ /* 0x000fe20000400000 */
[C---:B------:R-:W-:Y:S01]  /*0700*/  FSETP.NEU.AND P1, PT, R3.reuse, RZ, PT ;  /* 0x000000ff0300720b */ /* 0x040fe20003f2d000 */
[----:B-1----:R-:W-:-:S04]  /*0710*/  FADD R0, R3, R8 ;  /* 0x0000000803007221 */ /* 0x002fc80000000000 */
[C---:B------:R-:W-:Y:S01]  /*0720*/  FMUL R11, R0.reuse, 0.25 ;  /* 0x3e800000000b7820 */ /* 0x040fe20000400000 */
[----:B------:R-:W-:Y:S01]  /*0730*/  FSETP.GEU.AND P2, PT, |R0|, 1.175494350822287508e-38, PT ;  /* 0x008000000000780b */ /* 0x000fe20003f4e200 */
[----:B---3--:R-:W1:Y:S01]  /*0740*/  SHFL.BFLY PT, R5, R0, 0x2, 0x1f ;  /* 0x0c401f0000057f89 */ /* 0x008e6200000e0000 */
[----:B----4-:R-:W-:Y:S01]  /*0750*/  FMUL R14, R14, R9 ;  /* 0x000000090e0e7220 */ /* 0x010fe20000400000 */
[----:B------:R-:W-:Y:S01]  /*0760*/  FSETP.GT.AND P0, PT, |R0|, 8.50705917302346158658e+37, PT ;  /* 0x7e8000000000780b */ /* 0x000fe20003f04200 */
[----:B--2---:R-:W-:-:S03]  /*0770*/  FADD R10, -R19, R10 ;  /* 0x0000000a130a7221 */ /* 0x004fc60000000100 */
[----:B------:R-:W-:Y:S01]  /*0780*/  FSEL R14, R14, RZ, P1 ;  /* 0x000000ff0e0e7208 */ /* 0x000fe20000800000 */
[----:B------:R-:W-:Y:S01]  /*0790*/  FMUL R9, R10, R10 ;  /* 0x0000000a0a097220 */ /* 0x000fe20000400000 */
[----:B------:R-:W-:Y:S02]  /*07a0*/  FSEL R11, R11, R0, P0 ;  /* 0x000000000b0b7208 */ /* 0x000fe40000000000 */
[----:B------:R-:W-:Y:S01]  /*07b0*/  FSETP.NEU.AND P1, PT, R0, RZ, PT ;  /* 0x000000ff0000720b */ /* 0x000fe20003f2d000 */
[----:B------:R-:W-:Y:S01]  /*07c0*/  FFMA R19, R10, R14, R19 ;  /* 0x0000000e0a137223 */ /* 0x000fe20000000013 */
[----:B------:R-:W-:Y:S01]  /*07d0*/  FMUL R9, R18, R9 ;  /* 0x0000000912097220 */ /* 0x000fe20000400000 */
[----:B------:R-:W-:Y:S02]  /*07e0*/  @!P2 FMUL R11, R11, 16777216 ;  /* 0x4b8000000b0ba820 */ /* 0x000fe40000400000 */
[----:B------:R-:W-:Y:S01]  /*07f0*/  @P0 FMUL R8, R8, 0.25 ;  /* 0x3e80000008080820 */ /* 0x000fe20000400000 */
[----:B------:R-:W2:Y:S01]  /*0800*/  SHFL.BFLY PT, R10, R19, 0x4, 0x1f ;  /* 0x0c801f00130a7f89 */ /* 0x000ea200000e0000 */
[----:B------:R-:W-:-:S02]  /*0810*/  FFMA R17, R14, R9, R17 ;  /* 0x000000090e117223 */ /* 0x000fc40000000011 */
[----:B------:R-:W3:Y:S01]  /*0820*/  MUFU.RCP R11, R11 ;  /* 0x0000000b000b7308 */ /* 0x000ee20000001000 */
[----:B------:R-:W-:Y:S02]  /*0830*/  @!P2 FMUL R8, R8, 16777216 ;  /* 0x4b8000000808a820 */ /* 0x000fe40000400000 */
[----:B------:R-:W4:Y:S01]  /*0840*/  SHFL.BFLY PT, R12, R17, 0x4, 0x1f ;  /* 0x0c801f00110c7f89 */ /* 0x000f2200000e0000 */
[----:B-1----:R-:W-:-:S04]  /*0850*/  FADD R9, R0, R5 ;  /* 0x0000000500097221 */ /* 0x002fc80000000000 */
[C---:B------:R-:W-:Y:S01]  /*0860*/  FMUL R14, R9.reuse, 0.25 ;  /* 0x3e800000090e7820 */ /* 0x040fe20000400000 */
[C---:B------:R-:W-:Y:S02]  /*0870*/  FSETP.GEU.AND P2, PT, |R9|.reuse, 1.175494350822287508e-38, PT ;  /* 0x008000000900780b */ /* 0x040fe40003f4e200 */
[----:B------:R-:W-:Y:S01]  /*0880*/  FSETP.GT.AND P0, PT, |R9|, 8.50705917302346158658e+37, PT ;  /* 0x7e8000000900780b */ /* 0x000fe20003f04200 */
[----:B---3--:R-:W-:-:S03]  /*0890*/  FMUL R8, R11, R8 ;  /* 0x000000080b087220 */ /* 0x008fc60000400000 */
[----:B------:R-:W-:Y:S02]  /*08a0*/  FSEL R15, R14, R9, P0 ;  /* 0x000000090e0f7208 */ /* 0x000fe40000000000 */
[----:B------:R-:W-:Y:S01]  /*08b0*/  FSEL R13, R8, RZ, P1 ;  /* 0x000000ff080d7208 */ /* 0x000fe20000800000 */
[----:B--2---:R-:W-:Y:S01]  /*08c0*/  FADD R10, -R19, R10 ;  /* 0x0000000a130a7221 */ /* 0x004fe20000000100 */
[----:B------:R-:W1:Y:S03]  /*08d0*/  SHFL.BFLY PT, R8, R9, 0x1, 0x1f ;  /* 0x0c201f0009087f89 */ /* 0x000e6600000e0000 */
[----:B------:R-:W-:Y:S01]  /*08e0*/  @!P2 FMUL R15, R15, 16777216 ;  /* 0x4b8000000f0fa820 */ /* 0x000fe20000400000 */
[C---:B------:R-:W-:Y:S01]  /*08f0*/  FMUL R14, R10.reuse, R10 ;  /* 0x0000000a0a0e7220 */ /* 0x040fe20000400000 */
[----:B------:R-:W-:Y:S01]  /*0900*/  FFMA R10, R10, R13, R19 ;  /* 0x0000000d0a0a7223 */ /* 0x000fe20000000013 */
[----:B----4-:R-:W-:Y:S01]  /*0910*/  FADD R12, R17, R12 ;  /* 0x0000000c110c7221 */ /* 0x010fe20000000000 */
[----:B------:R-:W-:Y:S01]  /*0920*/  @P0 FMUL R5, R5, 0.25 ;  /* 0x3e80000005050820 */ /* 0x000fe20000400000 */
[----:B------:R-:W-:Y:S01]  /*0930*/  FMUL R14, R3, R14 ;  /* 0x0000000e030e7220 */ /* 0x000fe20000400000 */
[----:B------:R-:W-:Y:S01]  /*0940*/  FSETP.NEU.AND P0, PT, R9, RZ, PT ;  /* 0x000000ff0900720b */ /* 0x000fe20003f0d000 */
[----:B------:R-:W2:Y:S01]  /*0950*/  SHFL.BFLY PT, R11, R10, 0x2, 0x1f ;  /* 0x0c401f000a0b7f89 */ /* 0x000ea200000e0000 */
[----:B------:R-:W-:Y:S01]  /*0960*/  @!P2 FMUL R5, R5, 16777216 ;  /* 0x4b8000000505a820 */ /* 0x000fe20000400000 */
[----:B------:R-:W-:-:S02]  /*0970*/  FFMA R12, R13, R14, R12 ;  /* 0x0000000e0d0c7223 */ /* 0x000fc4000000000c */
[----:B------:R-:W3:Y:S03]  /*0980*/  MUFU.RCP R14, R15 ;  /* 0x0000000f000e7308 */ /* 0x000ee60000001000 */
[----:B------:R-:W4:Y:S01]  /*0990*/  SHFL.BFLY PT, R13, R12, 0x2, 0x1f ;  /* 0x0c401f000c0d7f89 */ /* 0x000f2200000e0000 */
[----:B-1----:R-:W-:Y:S01]  /*09a0*/  FADD R3, R9, R8 ;  /* 0x0000000809037221 */ /* 0x002fe20000000000 */
[----:B---3--:R-:W-:-:S04]  /*09b0*/  FMUL R14, R14, R5 ;  /* 0x000000050e0e7220 */ /* 0x008fc80000400000 */
[C---:B------:R-:W-:Y:S01]  /*09c0*/  FSETP.GEU.AND P1, PT, |R3|.reuse, 1.175494350822287508e-38, PT ;  /* 0x008000000300780b */ /* 0x040fe20003f2e200 */
[C---:B------:R-:W-:Y:S01]  /*09d0*/  FMUL R18, R3.reuse, 0.25 ;  /* 0x3e80000003127820 */ /* 0x040fe20000400000 */
[----:B------:R-:W-:Y:S01]  /*09e0*/  FSEL R14, R14, RZ, P0 ;  /* 0x000000ff0e0e7208 */ /* 0x000fe20000000000 */
[----:B--2---:R-:W-:Y:S01]  /*09f0*/  FADD R11, -R10, R11 ;  /* 0x0000000b0a0b7221 */ /* 0x004fe20000000100 */
[----:B------:R-:W-:-:S03]  /*0a00*/  FSETP.GT.AND P0, PT, |R3|, 8.50705917302346158658e+37, PT ;  /* 0x7e8000000300780b */ /* 0x000fc60003f04200 */
[C---:B------:R-:W-:Y:S01]  /*0a10*/  FFMA R5, R11.reuse, R14, R10 ;  /* 0x0000000e0b057223 */ /* 0x040fe2000000000a */
[----:B------:R-:W-:Y:S01]  /*0a20*/  FMUL R11, R11, R11 ;  /* 0x0000000b0b0b7220 */ /* 0x000fe20000400000 */
[----:B----4-:R-:W-:Y:S01]  /*0a30*/  FADD R13, R12, R13 ;  /* 0x0000000d0c0d7221 */ /* 0x010fe20000000000 */
[----:B------:R-:W-:Y:S02]  /*0a40*/  FSEL R18, R18, R3, P0 ;  /* 0x0000000312127208 */ /* 0x000fe40000000000 */
[----:B------:R-:W-:Y:S02]  /*0a50*/  FMUL R11, R0, R11 ;  /* 0x0000000b000b7220 */ /* 0x000fe40000400000 */
[----:B------:R-:W1:Y:S01]  /*0a60*/  SHFL.BFLY PT, R0, R5, 0x1, 0x1f ;  /* 0x0c201f0005007f89 */ /* 0x000e6200000e0000 */
[----:B------:R-:W-:Y:S01]  /*0a70*/  @!P1 FMUL R18, R18, 16777216 ;  /* 0x4b80000012129820 */ /* 0x000fe20000400000 */
[----:B------:R-:W-:Y:S01]  /*0a80*/  FFMA R11, R14, R11, R13 ;  /* 0x0000000b0e0b7223 */ /* 0x000fe2000000000d */
[----:B------:R-:W-:Y:S01]  /*0a90*/  @P0 FMUL R8, R8, 0.25 ;  /* 0x3e80000008080820 */ /* 0x000fe20000400000 */
[----:B------:R-:W-:Y:S01]  /*0aa0*/  LOP3.LUT P0, RZ, R20, 0xf, RZ, 0xc0, !PT ;  /* 0x0000000f14ff7812 */ /* 0x000fe2000780c0ff */
[----:B------:R-:W2:Y:S01]  /*0ab0*/  MUFU.RCP R13, R18 ;  /* 0x00000012000d7308 */ /* 0x000ea20000001000 */
[----:B------:R-:W3:Y:S01]  /*0ac0*/  LDC.64 R14, c[0x0][0x220] ;  /* 0x00008800ff0e7b82 */ /* 0x000ee20000000a00 */
[----:B------:R-:W4:Y:S01]  /*0ad0*/  SHFL.BFLY PT, R10, R11, 0x1, 0x1f ;  /* 0x0c201f000b0a7f89 */ /* 0x000f2200000e0000 */
[----:B------:R-:W-:Y:S01]  /*0ae0*/  @!P1 FMUL R8, R8, 16777216 ;  /* 0x4b80000008089820 */ /* 0x000fe20000400000 */
[----:B------:R-:W-:-:S02]  /*0af0*/  FSETP.NEU.AND P1, PT, R3, RZ, PT ;  /* 0x000000ff0300720b */ /* 0x000fc40003f2d000 */
[----:B------:R-:W-:Y:S01]  /*0b00*/  ISETP.LT.AND P0, PT, R20, 0x10, !P0 ;  /* 0x000000101400780c */ /* 0x000fe20004701270 */
[----:B--2---:R-:W-:Y:S01]  /*0b10*/  FMUL R13, R13, R8 ;  /* 0x000000080d0d7220 */ /* 0x004fe20000400000 */
[----:B-1----:R-:W-:-:S04]  /*0b20*/  FADD R0, -R5, R0 ;  /* 0x0000000005007221 */ /* 0x002fc80000000100 */
[----:B------:R-:W-:-:S07]  /*0b30*/  FSEL R13, R13, RZ, P1 ;  /* 0x000000ff0d0d7208 */ /* 0x000fce0000800000 */
[----:B------:R-:W-:Y:S01]  /*0b40*/  @P0 STS [R16+UR4+0x80], R3 ;  /* 0x0000800310000988 */ /* 0x000fe20008000804 */
[----:B------:R-:W-:Y:S01]  /*0b50*/  FMUL R8, R0, R0 ;  /* 0x0000000000087220 */ /* 0x000fe20000400000 */
[----:B----4-:R-:W-:-:S03]  /*0b60*/  FADD R10, R11, R10 ;  /* 0x0000000a0b0a7221 */ /* 0x010fc60000000000 */
[----:B------:R-:W-:Y:S01]  /*0b70*/  FMUL R8, R9, R8 ;  /* 0x0000000809087220 */ /* 0x000fe20000400000 */
[----:B------:R-:W-:Y:S01]  /*0b80*/  FFMA R11, R0, R13, R5 ;  /* 0x0000000d000b7223 */ /* 0x000fe20000000005 */
[----:B------:R-:W-:Y:S02]  /*0b90*/  HFMA2.MMA R5, -RZ, RZ, 0.6875, 0 ;  /* 0x39800000ff057435 */ /* 0x000fe400000001ff */
[----:B------:R-:W-:Y:S02]  /*0ba0*/  FFMA R13, R13, R8, R10 ;  /* 0x000000080d0d7223 */ /* 0x000fe4000000000a */
[----:B------:R-:W-:Y:S01]  /*0bb0*/  @P0 STS [R16+UR4], R11 ;  /* 0x0000000b10000988 */ /* 0x000fe20008000804 */
[----:B------:R-:W1:Y:S03]  /*0bc0*/  LDC.64 R8, c[0x0][0x210] ;  /* 0x00008400ff087b82 */ /* 0x000e660000000a00 */
[----:B------:R-:W-:Y:S05]  /*0bd0*/  @P0 STS [R16+UR4+0x40], R13 ;  /* 0x0000400d10000988 */ /* 0x000fea0008000804 */
[----:B------:R-:W-:Y:S01]  /*0be0*/  BAR.SYNC.DEFER_BLOCKING 0x0 ;  /* 0x0000000000007b1d */ /* 0x000fe20000010000 */
[----:B------:R-:W-:-:S05]  /*0bf0*/  LOP3.LUT P0, RZ, R20, 0x1ff, RZ, 0xc0, !PT ;  /* 0x000001ff14ff7812 */ /* 0x000fca000780c0ff */
[----:B------:R-:W2:Y:S02]  /*0c00*/  LDS R0, [UR4+0x40] ;  /* 0x00004004ff007984 */ /* 0x000ea40008000800 */
[----:B--2---:R-:W-:Y:S01]  /*0c10*/  FFMA R12, R0, R5, 1.00000001335143196e-10 ;  /* 0x2edbe6ff000c7423 */ /* 0x004fe20000000005 */
[----:B-1----:R-:W-:Y:S01]  /*0c20*/  IMAD.WIDE R4, R4, 0x4, R8 ;  /* 0x0000000404047825 */ /* 0x002fe200078e0208 */
[----:B------:R-:W1:Y:S02]  /*0c30*/  LDS R0, [UR4] ;  /* 0x00000004ff007984 */ /* 0x000e640008000800 */
[----:B------:R-:W2:Y:S01]  /*0c40*/  MUFU.SQRT R17, R12 ;  /* 0x0000000c00117308 */ /* 0x000ea20000002000 */
[----:B------:R-:W-:Y:S06]  /*0c50*/  BAR.SYNC.DEFER_BLOCKING 0x0 ;  /* 0x0000000000007b1d */ /* 0x000fec0000010000 */
[----:B--2---:R2:W-:Y:S04]  /*0c60*/  @!P0 STG.E desc[UR6][R4.64], R17 ;  /* 0x0000001104008986 */ /* 0x0045e8000c101906 */
[----:B------:R-:W1:Y:S01]  /*0c70*/  LDG.E.EF.128 R8, desc[UR6][R6.64] ;  /* 0x0000000606087981 */ /* 0x000e62000c0e1d00 */
[C---:B------:R-:W-:Y:S01]  /*0c80*/  FSETP.GT.AND P0, PT, R17.reuse, 8.50705917302346158658e+37, PT ;  /* 0x7e8000001100780b */ /* 0x040fe20003f04000 */
[----:B---3--:R-:W-:Y:S01]  /*0c90*/  IMAD.WIDE R2, R2, 0x4, R14 ;  /* 0x0000000402027825 */ /* 0x008fe200078e020e */
[----:B------:R-:W-:-:S11]  /*0ca0*/  FSETP.GEU.AND P1, PT, R17, 1.175494350822287508e-38, PT ;  /* 0x008000001100780b */ /* 0x000fd60003f2e000 */
[----:B--2---:R-:W-:-:S04]  /*0cb0*/  @P0 FMUL R17, R17, 0.25 ;  /* 0x3e80000011110820 */ /* 0x004fc80000400000 */
[----:B------:R-:W-:-:S04]  /*0cc0*/  @!P1 FMUL R17, R17, 16777216 ;  /* 0x4b80000011119820 */ /* 0x000fc80000400000 */
[----:B------:R-:W2:Y:S01]  /*0cd0*/  MUFU.RCP R12, R17 ;  /* 0x00000011000c7308 */ /* 0x000ea20000001000 */
[C---:B-1----:R-:W-:Y:S01]  /*0ce0*/  FADD R13, -R0.reuse, R8 ;  /* 0x00000008000d7221 */ /* 0x042fe20000000100 */
[C---:B------:R-:W-:Y:S01]  /*0cf0*/  FADD R9, -R0.reuse, R9 ;  /* 0x0000000900097221 */ /* 0x040fe20000000100 */
[C---:B------:R-:W-:Y:S01]  /*0d00*/  FADD R5, -R0.reuse, R10 ;  /* 0x0000000a00057221 */ /* 0x040fe20000000100 */
[----:B------:R-:W-:Y:S01]  /*0d10*/  FADD R11, -R0, R11 ;  /* 0x0000000b000b7221 */ /* 0x000fe20000000100 */
[----:B------:R-:W-:Y:S01]  /*0d20*/  @P0 FMUL R13, R13, 0.25 ;  /* 0x3e8000000d0d0820 */ /* 0x000fe20000400000 */
[----:B------:R-:W-:Y:S01]  /*0d30*/  @P0 FMUL R9, R9, 0.25 ;  /* 0x3e80000009090820 */ /* 0x000fe20000400000 */
[----:B------:R-:W-:Y:S01]  /*0d40*/  @P0 FMUL R5, R5, 0.25 ;  /* 0x3e80000005050820 */ /* 0x000fe20000400000 */
[----:B------:R-:W-:Y:S01]  /*0d50*/  @P0 FMUL R11, R11, 0.25 ;  /* 0x3e8000000b0b0820 */ /* 0x000fe20000400000 */
[----:B------:R-:W-:Y:S01]  /*0d60*/  @!P1 FMUL R13, R13, 16777216 ;  /* 0x4b8000000d0d9820 */ /* 0x000fe20000400000 */
[----:B------:R-:W-:Y:S01]  /*0d70*/  @!P1 FMUL R9, R9, 16777216 ;  /* 0x4b80000009099820 */ /* 0x000fe20000400000 */
[----:B------:R-:W-:Y:S01]  /*0d80*/  @!P1 FMUL R5, R5, 16777216 ;  /* 0x4b80000005059820 */ /* 0x000fe20000400000 */
[----:B------:R-:W-:Y:S01]  /*0d90*/  @!P1 FMUL R11, R11, 16777216 ;  /* 0x4b8000000b0b9820 */ /* 0x000fe20000400000 */
[C---:B--2---:R-:W-:Y:S01]  /*0da0*/  FMUL R8, R12.reuse, R13 ;  /* 0x0000000d0c087220 */ /* 0x044fe20000400000 */
[C---:B------:R-:W-:Y:S01]  /*0db0*/  FMUL R9, R12.reuse, R9 ;  /* 0x000000090c097220 */ /* 0x040fe20000400000 */
[C---:B------:R-:W-:Y:S01]  /*0dc0*/  FMUL R10, R12.reuse, R5 ;  /* 0x000000050c0a7220 */ /* 0x040fe20000400000 */
[----:B------:R-:W-:-:S05]  /*0dd0*/  FMUL R11, R12, R11 ;  /* 0x0000000b0c0b7220 */ /* 0x000fca0000400000 */
[----:B------:R-:W-:Y:S04]  /*0de0*/  STG.E.128 desc[UR6][R2.64], R8 ;  /* 0x0000000802007986 */ /* 0x000fe8000c101d06 */
[----:B------:R-:W2:Y:S02]  /*0df0*/  LDG.E.EF.128 R4, desc[UR6][R6.64+0x2000] ;  /* 0x0020000606047981 */ /* 0x000ea4000c0e1d00 */
[C---:B--2---:R-:W-:Y:S01]  /*0e00*/  FADD R13, -R0.reuse, R4 ;  /* 0x00000004000d7221 */ /* 0x044fe20000000100 */
        /* <DEDUP_REMOVED lines=11> */
[C---:B------:R-:W-:Y:S01]  /*0ec0*/  FMUL R4, R12.reuse, R13 ;  /* 0x0000000d0c047220 */ /* 0x040fe20000400000 */
[C---:B------:R-:W-:Y:S01]  /*0ed0*/  FMUL R5, R12.reuse, R5 ;  /* 0x000000050c057220 */ /* 0x040fe20000400000 */
[C---:B------:R-:W-:Y:S01]  /*0ee0*/  FMUL R6, R12.reuse, R15 ;  /* 0x0000000f0c067220 */ /* 0x040fe20000400000 */
[----:B------:R-:W-:-:S05]  /*0ef0*/  FMUL R7, R12, R17 ;  /* 0x000000110c077220 */ /* 0x000fca0000400000 */
[----:B------:R-:W-:Y:S01]  /*0f00*/  STG.E.128 desc[UR6][R2.64+0x2000], R4 ;  /* 0x0020000402007986 */ /* 0x000fe2000c101d06 */
[----:B------:R-:W-:Y:S05]  /*0f10*/  EXIT ;  /* 0x000000000000794d */ /* 0x000fea0003800000 */
.L_x_0:
[----:B------:R-:W-:-:S00]  /*0f20*/  BRA `(.L_x_0) ;  /* 0xfffffffc00fc7947 */ /* 0x000fc0000383ffff */
[----:B------:R-:W-:-:S00]  /*0f30*/  NOP ;  /* 0x0000000000007918 */ /* 0x000fc00000000000 */
        /* <DEDUP_REMOVED lines=12> */
.L_x_1:


//--------------------- .nv.global.init           --------------------------
	.section	.nv.global.init,"aw",@progbits
.nv.global.init:
	.type		_$_str,@object
	.size		_$_str,(_$_str_$_2 - _$_str)
_$_str:
        /*0000*/ 	.byte	0x5f, 0x5f, 0x43, 0x55, 0x44, 0x41, 0x5f, 0x46, 0x54, 0x5a, 0x00
	.type		_$_str_$_2,@object
	.size		_$_str_$_2,(.L_1 - _$_str_$_2)
_$_str_$_2:
        /*000b*/ 	.byte	0x5f, 0x5f, 0x43, 0x55, 0x44, 0x41, 0x5f, 0x50, 0x52, 0x45, 0x43, 0x5f, 0x53, 0x51, 0x52, 0x54
        /*001b*/ 	.byte	0x00
.L_1:


//--------------------- .nv.shared.triton_red_fused_add_div_sqrt_sub_var_mean_42 --------------------------
	.section	.nv.shared.triton_red_fused_add_div_sqrt_sub_var_mean_42,"aw",@nobits
	.sectionflags	@""
	.align	16
	.zero		1024


//--------------------- .nv.constant0.triton_red_fused_add_div_sqrt_sub_var_mean_42 --------------------------
	.section	.nv.constant0.triton_red_fused_add_div_sqrt_sub_var_mean_42,"a",@progbits
	.sectionflags	@""
	.align	4
.nv.constant0.triton_red_fused_add_div_sqrt_sub_var_mean_42:
	.zero		560
